	.headerflags	@"EF_CUDA_TEXMODE_UNIFIED EF_CUDA_64BIT_ADDRESS EF_CUDA_ACCELERATORS EF_CUDA_SM90 EF_CUDA_VIRTUAL_SM(EF_CUDA_SM90)"
	.elftype	@"ET_EXEC"


//--------------------- .nv.info                  --------------------------
	.section	.nv.info,"",@"SHT_CUDA_INFO"
	.align	4


	//----- nvinfo : EIATTR_REGCOUNT
	.align		4
        /*0000*/ 	.byte	0x04, 0x2f
        /*0002*/ 	.short	(.L_1 - .L_0)
	.align		4
.L_0:
        /*0004*/ 	.word	index@(triton_poi_fused_max_pool2d_with_indices_23)
        /*0008*/ 	.word	0x0000001a


	//----- nvinfo : EIATTR_MIN_STACK_SIZE
	.align		4
.L_1:
        /*000c*/ 	.byte	0x04, 0x12
        /*000e*/ 	.short	(.L_3 - .L_2)
	.align		4
.L_2:
        /*0010*/ 	.word	index@(triton_poi_fused_max_pool2d_with_indices_23)
        /*0014*/ 	.word	0x00000000


	//----- nvinfo : EIATTR_FRAME_SIZE
	.align		4
.L_3:
        /*0018*/ 	.byte	0x04, 0x11
        /*001a*/ 	.short	(.L_5 - .L_4)
	.align		4
.L_4:
        /*001c*/ 	.word	index@(triton_poi_fused_max_pool2d_with_indices_23)
        /*0020*/ 	.word	0x00000000


	//----- nvinfo : EIATTR_MIN_STACK_SIZE
	.align		4
.L_5:
        /*0024*/ 	.byte	0x04, 0x12
        /*0026*/ 	.short	(.L_7 - .L_6)
	.align		4
.L_6:
        /*0028*/ 	.word	index@(triton_poi_fused_max_pool2d_with_indices_23)
        /*002c*/ 	.word	0x00000000
.L_7:


//--------------------- .nv.info.triton_poi_fused_max_pool2d_with_indices_23 --------------------------
	.section	.nv.info.triton_poi_fused_max_pool2d_with_indices_23,"",@"SHT_CUDA_INFO"
	.sectionflags	@""
	.align	4


	//----- nvinfo : EIATTR_CUDA_API_VERSION
	.align		4
        /*0000*/ 	.byte	0x04, 0x37
        /*0002*/ 	.short	(.L_9 - .L_8)
.L_8:
        /*0004*/ 	.word	0x0000007c


	//----- nvinfo : EIATTR_KPARAM_INFO
	.align		4
.L_9:
        /*0008*/ 	.byte	0x04, 0x17
        /*000a*/ 	.short	(.L_11 - .L_10)
.L_10:
        /*000c*/ 	.word	0x00000000
        /*0010*/ 	.short	0x0003
        /*0012*/ 	.short	0x0018
        /*0014*/ 	.byte	0x00, 0xf0, 0x11, 0x00


	//----- nvinfo : EIATTR_KPARAM_INFO
	.align		4
.L_11:
        /*0018*/ 	.byte	0x04, 0x17
        /*001a*/ 	.short	(.L_13 - .L_12)
.L_12:
        /*001c*/ 	.word	0x00000000
        /*0020*/ 	.short	0x0002
        /*0022*/ 	.short	0x0010
        /*0024*/ 	.byte	0x00, 0xf4, 0x21, 0x00


	//----- nvinfo : EIATTR_KPARAM_INFO
	.align		4
.L_13:
        /*0028*/ 	.byte	0x04, 0x17
        /*002a*/ 	.short	(.L_15 - .L_14)
.L_14:
        /*002c*/ 	.word	0x00000000
        /*0030*/ 	.short	0x0001
        /*0032*/ 	.short	0x0008
        /*0034*/ 	.byte	0x00, 0xf4, 0x21, 0x00


	//----- nvinfo : EIATTR_KPARAM_INFO
	.align		4
.L_15:
        /*0038*/ 	.byte	0x04, 0x17
        /*003a*/ 	.short	(.L_17 - .L_16)
.L_16:
        /*003c*/ 	.word	0x00000000
        /*0040*/ 	.short	0x0000
        /*0042*/ 	.short	0x0000
        /*0044*/ 	.byte	0x00, 0xf4, 0x21, 0x00


	//----- nvinfo : EIATTR_SPARSE_MMA_MASK
	.align		4
.L_17:
        /*0048*/ 	.byte	0x03, 0x50
        /*004a*/ 	.short	0x0000


	//----- nvinfo : EIATTR_MAXREG_COUNT
	.align		4
        /*004c*/ 	.byte	0x03, 0x1b
        /*004e*/ 	.short	0x00ff


	//----- nvinfo : EIATTR_EXIT_INSTR_OFFSETS
	.align		4
        /*0050*/ 	.byte	0x04, 0x1c
        /*0052*/ 	.short	(.L_19 - .L_18)


	//   ....[0]....
.L_18:
        /*0054*/ 	.word	0x00000ad0


	//----- nvinfo : EIATTR_REQNTID
	.align		4
.L_19:
        /*0058*/ 	.byte	0x04, 0x10
        /*005a*/ 	.short	(.L_21 - .L_20)
.L_20:
        /*005c*/ 	.word	0x00000080
        /*0060*/ 	.word	0x00000001
        /*0064*/ 	.word	0x00000001


	//----- nvinfo : EIATTR_CBANK_PARAM_SIZE
	.align		4
.L_21:
        /*0068*/ 	.byte	0x03, 0x19
        /*006a*/ 	.short	0x001c


	//----- nvinfo : EIATTR_PARAM_CBANK
	.align		4
        /*006c*/ 	.byte	0x04, 0x0a
        /*006e*/ 	.short	(.L_23 - .L_22)
	.align		4
.L_22:
        /*0070*/ 	.word	index@(.nv.constant0.triton_poi_fused_max_pool2d_with_indices_23)
        /*0074*/ 	.short	0x0210
        /*0076*/ 	.short	0x001c


	//----- nvinfo : EIATTR_SW_WAR
	.align		4
.L_23:
        /*0078*/ 	.byte	0x04, 0x36
        /*007a*/ 	.short	(.L_25 - .L_24)
.L_24:
        /*007c*/ 	.word	0x00000008
.L_25:


//--------------------- .nv.callgraph             --------------------------
	.section	.nv.callgraph,"",@"SHT_CUDA_CALLGRAPH"
	.align	4
	.sectionentsize	8
	.align		4
        /*0000*/ 	.word	0x00000000
	.align		4
        /*0004*/ 	.word	0xffffffff
	.align		4
        /*0008*/ 	.word	0x00000000
	.align		4
        /*000c*/ 	.word	0xfffffffe
	.align		4
        /*0010*/ 	.word	0x00000000
	.align		4
        /*0014*/ 	.word	0xfffffffd
	.align		4
        /*0018*/ 	.word	0x00000000
	.align		4
        /*001c*/ 	.word	0xfffffffc


//--------------------- .text.triton_poi_fused_max_pool2d_with_indices_23 --------------------------
	.section	.text.triton_poi_fused_max_pool2d_with_indices_23,"ax",@progbits
	.align	128
        .global         triton_poi_fused_max_pool2d_with_indices_23
        .type           triton_poi_fused_max_pool2d_with_indices_23,@function
        .size           triton_poi_fused_max_pool2d_with_indices_23,(.L_x_1 - triton_poi_fused_max_pool2d_with_indices_23)
        .other          triton_poi_fused_max_pool2d_with_indices_23,@"STO_CUDA_ENTRY STV_DEFAULT"
triton_poi_fused_max_pool2d_with_indices_23:
.text.triton_poi_fused_max_pool2d_with_indices_23:
[----:B------:R-:W-:Y:S01]  /*0000*/  LDC R1, c[0x0][0x28] ;  /* 0x00000a00ff017b82 */ /* 0x000fe20000000800 */
[----:B------:R-:W1:Y:S01]  /*0010*/  S2R R0, SR_TID.X ;  /* 0x0000000000007919 */ /* 0x000e620000002100 */
[----:B------:R-:W-:Y:S01]  /*0020*/  ULDC.64 UR4, c[0x0][0x208] ;  /* 0x0000820000047ab9 */ /* 0x000fe20000000a00 */
[----:B------:R-:W2:Y:S01]  /*0030*/  S2R R5, SR_CTAID.X ;  /* 0x0000000000057919 */ /* 0x000ea20000002500 */
[----:B------:R-:W-:Y:S02]  /*0040*/  CS2R R12, SRZ ;  /* 0x00000000000c7805 */ /* 0x000fe4000001ff00 */
[----:B------:R-:W-:Y:S01]  /*0050*/  CS2R R14, SRZ ;  /* 0x00000000000e7805 */ /* 0x000fe2000001ff00 */
[----:B------:R-:W-:Y:S01]  /*0060*/  ULDC.64 UR6, c[0x0][0x220] ;  /* 0x0000880000067ab9 */ /* 0x000fe20000000a00 */
[----:B-1----:R-:W-:Y:S01]  /*0070*/  IMAD.SHL.U32 R0, R0, 0x2, RZ ;  /* 0x0000000200007824 */ /* 0x002fe200078e00ff */
[----:B--2---:R-:W-:-:S04]  /*0080*/  SHF.R.S32.HI R3, RZ, 0x17, R5 ;  /* 0x00000017ff037819 */ /* 0x004fc80000011405 */
[----:B------:R-:W-:Y:S02]  /*0090*/  LOP3.LUT R0, R0, 0xfe, RZ, 0xc0, !PT ;  /* 0x000000fe00007812 */ /* 0x000fe400078ec0ff */
[----:B------:R-:W-:-:S03]  /*00a0*/  SGXT R3, R3, 0x1 ;  /* 0x000000010303781a */ /* 0x000fc60000000200 */
[----:B------:R-:W-:-:S05]  /*00b0*/  IMAD R0, R5, 0x100, R0 ;  /* 0x0000010005007824 */ /* 0x000fca00078e0200 */
[CC--:B------:R-:W-:Y:S02]  /*00c0*/  LEA.HI R4, R3.reuse, R0.reuse, RZ, 0x6 ;  /* 0x0000000003047211 */ /* 0x0c0fe400078f30ff */
[----:B------:R-:W-:Y:S02]  /*00d0*/  LEA.HI R3, R3, R0, RZ, 0xa ;  /* 0x0000000003037211 */ /* 0x000fe400078f50ff */
[----:B------:R-:W-:Y:S02]  /*00e0*/  SHF.R.S32.HI R7, RZ, 0x6, R4 ;  /* 0x00000006ff077819 */ /* 0x000fe40000011404 */
[----:B------:R-:W-:Y:S02]  /*00f0*/  SHF.R.S32.HI R6, RZ, 0xa, R3 ;  /* 0x0000000aff067819 */ /* 0x000fe40000011403 */
[----:B------:R-:W-:Y:S01]  /*0100*/  LEA.HI R8, R7, R7, RZ, 0x4 ;  /* 0x0000000707087211 */ /* 0x000fe200078f20ff */
[----:B------:R-:W1:Y:S01]  /*0110*/  LDC.64 R2, c[0x0][0x210] ;  /* 0x00008400ff027b82 */ /* 0x000e620000000a00 */
[----:B------:R-:W-:-:S02]  /*0120*/  LEA.HI R9, R6, R6, RZ, 0x4 ;  /* 0x0000000606097211 */ /* 0x000fc400078f20ff */
[----:B------:R-:W-:Y:S02]  /*0130*/  LOP3.LUT R5, R4, 0xffffffc0, RZ, 0xc0, !PT ;  /* 0xffffffc004057812 */ /* 0x000fe400078ec0ff */
[----:B------:R-:W-:Y:S02]  /*0140*/  LOP3.LUT R4, R8, 0xfffffff0, RZ, 0xc0, !PT ;  /* 0xfffffff008047812 */ /* 0x000fe400078ec0ff */
[----:B------:R-:W-:Y:S01]  /*0150*/  LOP3.LUT R9, R9, 0xfffffff0, RZ, 0xc0, !PT ;  /* 0xfffffff009097812 */ /* 0x000fe200078ec0ff */
[----:B------:R-:W-:Y:S02]  /*0160*/  IMAD.IADD R5, R0, 0x1, -R5 ;  /* 0x0000000100057824 */ /* 0x000fe400078e0a05 */
[----:B------:R-:W-:Y:S02]  /*0170*/  IMAD.IADD R4, R7, 0x1, -R4 ;  /* 0x0000000107047824 */ /* 0x000fe400078e0a04 */
[C---:B------:R-:W-:Y:S01]  /*0180*/  IMAD.IADD R11, R6.reuse, 0x1, -R9 ;  /* 0x00000001060b7824 */ /* 0x040fe200078e0a09 */
[----:B------:R-:W-:Y:S01]  /*0190*/  CS2R R8, SRZ ;  /* 0x0000000000087805 */ /* 0x000fe2000001ff00 */
[----:B------:R-:W-:Y:S01]  /*01a0*/  IMAD R5, R6, 0x1000, R5 ;  /* 0x0000100006057824 */ /* 0x000fe200078e0205 */
[----:B------:R-:W-:-:S02]  /*01b0*/  ISETP.GT.AND P0, PT, R4, RZ, PT ;  /* 0x000000ff0400720c */ /* 0x000fc40003f04270 */
[----:B------:R-:W-:Y:S02]  /*01c0*/  CS2R R6, SRZ ;  /* 0x0000000000067805 */ /* 0x000fe4000001ff00 */
[C---:B------:R-:W-:Y:S01]  /*01d0*/  ISETP.GT.AND P1, PT, R11.reuse, RZ, PT ;  /* 0x000000ff0b00720c */ /* 0x040fe20003f24270 */
[C---:B------:R-:W-:Y:S01]  /*01e0*/  IMAD R5, R4.reuse, 0x80, R5 ;  /* 0x0000008004057824 */ /* 0x040fe200078e0205 */
[----:B------:R-:W-:Y:S02]  /*01f0*/  ISETP.GT.AND P2, PT, R11, RZ, P0 ;  /* 0x000000ff0b00720c */ /* 0x000fe40000744270 */
[----:B------:R-:W-:Y:S01]  /*0200*/  ISETP.GT.AND P1, PT, R4, -0x1, P1 ;  /* 0xffffffff0400780c */ /* 0x000fe20000f24270 */
[C---:B------:R-:W-:Y:S02]  /*0210*/  VIADD R17, R5.reuse, 0xfffff7c0 ;  /* 0xfffff7c005117836 */ /* 0x040fe40000000000 */
[----:B------:R-:W-:Y:S02]  /*0220*/  VIADD R19, R5, 0xfffff800 ;  /* 0xfffff80005137836 */ /* 0x000fe40000000000 */
[----:B-1----:R-:W-:-:S04]  /*0230*/  IMAD.WIDE R16, R17, 0x4, R2 ;  /* 0x0000000411107825 */ /* 0x002fc800078e0202 */
[--C-:B------:R-:W-:Y:S02]  /*0240*/  IMAD.WIDE R18, R19, 0x4, R2.reuse ;  /* 0x0000000413127825 */ /* 0x100fe400078e0202 */
[----:B------:R-:W2:Y:S02]  /*0250*/  @P2 LDG.E.64 R6, desc[UR4][R16.64] ;  /* 0x0000000410062981 */ /* 0x000ea4000c1e1b00 */
[----:B------:R-:W-:Y:S02]  /*0260*/  VIADD R21, R5, 0xfffff840 ;  /* 0xfffff84005157836 */ /* 0x000fe40000000000 */
[----:B------:R-:W3:Y:S01]  /*0270*/  @P1 LDG.E.64 R8, desc[UR4][R18.64] ;  /* 0x0000000412081981 */ /* 0x000ee2000c1e1b00 */
[----:B------:R-:W-:Y:S01]  /*0280*/  ISETP.GT.AND P0, PT, R11, -0x1, P0 ;  /* 0xffffffff0b00780c */ /* 0x000fe20000704270 */
[----:B------:R-:W-:-:S04]  /*0290*/  IMAD.WIDE R20, R21, 0x4, R2 ;  /* 0x0000000415147825 */ /* 0x000fc800078e0202 */
[----:B------:R-:W-:Y:S01]  /*02a0*/  VIADD R23, R5, 0xffffffc0 ;  /* 0xffffffc005177836 */ /* 0x000fe20000000000 */
[----:B------:R-:W4:Y:S03]  /*02b0*/  @P1 LDG.E.64 R12, desc[UR4][R20.64] ;  /* 0x00000004140c1981 */ /* 0x000f26000c1e1b00 */
[----:B------:R-:W-:-:S05]  /*02c0*/  IMAD.WIDE R22, R23, 0x4, R2 ;  /* 0x0000000417167825 */ /* 0x000fca00078e0202 */
[----:B------:R-:W5:Y:S01]  /*02d0*/  @P0 LDG.E.64 R14, desc[UR4][R22.64] ;  /* 0x00000004160e0981 */ /* 0x000f62000c1e1b00 */
[----:B------:R-:W-:Y:S02]  /*02e0*/  LOP3.LUT R4, R11, R4, RZ, 0xfc, !PT ;  /* 0x000000040b047212 */ /* 0x000fe400078efcff */
[----:B--2---:R-:W-:Y:S02]  /*02f0*/  SEL R17, R6, 0xff800000, P2 ;  /* 0xff80000006117807 */ /* 0x004fe40001000000 */
[----:B---3--:R-:W-:Y:S02]  /*0300*/  SEL R8, R8, 0xff800000, P1 ;  /* 0xff80000008087807 */ /* 0x008fe40000800000 */
[----:B------:R-:W-:Y:S02]  /*0310*/  SEL R18, R7, 0xff800000, P2 ;  /* 0xff80000007127807 */ /* 0x000fe40001000000 */
[----:B------:R-:W-:Y:S02]  /*0320*/  FSETP.GT.AND P4, PT, R8, R17, PT ;  /* 0x000000110800720b */ /* 0x000fe40003f84000 */
[----:B------:R-:W-:-:S04]  /*0330*/  SEL R9, R9, 0xff800000, P1 ;  /* 0xff80000009097807 */ /* 0x000fc80000800000 */
[----:B------:R-:W-:Y:S02]  /*0340*/  FSETP.GT.AND P6, PT, R9, R18, PT ;  /* 0x000000120900720b */ /* 0x000fe40003fc4000 */
[----:B------:R-:W-:Y:S02]  /*0350*/  FSETP.NAN.AND P2, PT, R8, R8, PT ;  /* 0x000000080800720b */ /* 0x000fe40003f48000 */
[----:B----4-:R-:W-:Y:S02]  /*0360*/  SEL R6, R13, 0xff800000, P1 ;  /* 0xff8000000d067807 */ /* 0x010fe40000800000 */
[----:B------:R-:W-:Y:S02]  /*0370*/  SEL R7, R12, 0xff800000, P1 ;  /* 0xff8000000c077807 */ /* 0x000fe40000800000 */
[----:B------:R-:W-:Y:S02]  /*0380*/  @!P4 SEL R8, R8, R17, P2 ;  /* 0x000000110808c207 */ /* 0x000fe40001000000 */
[----:B------:R-:W-:-:S02]  /*0390*/  FSETP.NAN.AND P2, PT, R6, R6, PT ;  /* 0x000000060600720b */ /* 0x000fc40003f48000 */
[----:B------:R-:W-:Y:S02]  /*03a0*/  FSETP.NAN.AND P1, PT, R9, R9, PT ;  /* 0x000000090900720b */ /* 0x000fe40003f28000 */
[----:B-----5:R-:W-:Y:S02]  /*03b0*/  SEL R15, R15, 0xff800000, P0 ;  /* 0xff8000000f0f7807 */ /* 0x020fe40000000000 */
[----:B------:R-:W-:Y:S02]  /*03c0*/  @!P6 SEL R9, R9, R18, P1 ;  /* 0x000000120909e207 */ /* 0x000fe40000800000 */
[----:B------:R-:W-:Y:S02]  /*03d0*/  P2R R16, PR, RZ, 0x10 ;  /* 0x00000010ff107803 */ /* 0x000fe40000000000 */
[----:B------:R-:W-:Y:S02]  /*03e0*/  FSETP.NAN.AND P1, PT, R15, R15, PT ;  /* 0x0000000f0f00720b */ /* 0x000fe40003f28000 */
[----:B------:R-:W-:-:S02]  /*03f0*/  FSETP.GEU.AND P4, PT, R9, R6, PT ;  /* 0x000000060900720b */ /* 0x000fc40003f8e000 */
[----:B------:R-:W-:Y:S02]  /*0400*/  FSETP.NAN.AND P5, PT, R7, R7, PT ;  /* 0x000000070700720b */ /* 0x000fe40003fa8000 */
[----:B------:R-:W-:Y:S02]  /*0410*/  @!P2 SEL R6, R6, R9, !P4 ;  /* 0x000000090606a207 */ /* 0x000fe40006000000 */
[----:B------:R-:W-:Y:S02]  /*0420*/  P2R R12, PR, RZ, 0x10 ;  /* 0x00000010ff0c7803 */ /* 0x000fe40000000000 */
[----:B------:R-:W-:Y:S02]  /*0430*/  FSETP.GEU.AND P4, PT, R6, R15, PT ;  /* 0x0000000f0600720b */ /* 0x000fe40003f8e000 */
[----:B------:R-:W-:Y:S02]  /*0440*/  SEL R14, R14, 0xff800000, P0 ;  /* 0xff8000000e0e7807 */ /* 0x000fe40000000000 */
[----:B------:R-:W-:-:S02]  /*0450*/  @!P1 SEL R15, R15, R6, !P4 ;  /* 0x000000060f0f9207 */ /* 0x000fc40006000000 */
[----:B------:R-:W-:Y:S02]  /*0460*/  FSETP.NAN.AND P1, PT, R14, R14, PT ;  /* 0x0000000e0e00720b */ /* 0x000fe40003f28000 */
[----:B------:R-:W-:-:S04]  /*0470*/  FSETP.GEU.AND P3, PT, R8, R7, PT ;  /* 0x000000070800720b */ /* 0x000fc80003f6e000 */
[----:B------:R-:W-:-:S04]  /*0480*/  @!P5 SEL R7, R7, R8, !P3 ;  /* 0x000000080707d207 */ /* 0x000fc80005800000 */
[----:B------:R-:W-:-:S04]  /*0490*/  FSETP.GEU.AND P2, PT, R7, R14, PT ;  /* 0x0000000e0700720b */ /* 0x000fc80003f4e000 */
[----:B------:R-:W-:Y:S02]  /*04a0*/  @!P1 SEL R14, R14, R7, !P2 ;  /* 0x000000070e0e9207 */ /* 0x000fe40005000000 */
[----:B------:R-:W-:Y:S02]  /*04b0*/  ISETP.GT.AND P1, PT, R4, -0x1, PT ;  /* 0xffffffff0400780c */ /* 0x000fe40003f24270 */
[----:B------:R-:W-:Y:S01]  /*04c0*/  CS2R R6, SRZ ;  /* 0x0000000000067805 */ /* 0x000fe2000001ff00 */
[----:B------:R-:W-:-:S10]  /*04d0*/  IMAD.WIDE R8, R5, 0x4, R2 ;  /* 0x0000000405087825 */ /* 0x000fd400078e0202 */
[----:B------:R1:W2:Y:S01]  /*04e0*/  @P1 LDG.E.64 R6, desc[UR4][R8.64] ;  /* 0x0000000408061981 */ /* 0x0002a2000c1e1b00 */
[----:B------:R-:W-:-:S04]  /*04f0*/  VIADD R13, R5, 0x40 ;  /* 0x00000040050d7836 */ /* 0x000fc80000000000 */
[----:B-1----:R-:W-:Y:S01]  /*0500*/  IMAD.WIDE R8, R13, 0x4, R2 ;  /* 0x000000040d087825 */ /* 0x002fe200078e0202 */
[----:B------:R-:W-:Y:S02]  /*0510*/  P2R R17, PR, RZ, 0x10 ;  /* 0x00000010ff117803 */ /* 0x000fe40000000000 */
[----:B--2---:R-:W-:Y:S02]  /*0520*/  SEL R11, R6, 0xff800000, P1 ;  /* 0xff800000060b7807 */ /* 0x004fe40000800000 */
[----:B------:R-:W-:Y:S02]  /*0530*/  SEL R4, R7, 0xff800000, P1 ;  /* 0xff80000007047807 */ /* 0x000fe40000800000 */
[----:B------:R-:W-:-:S06]  /*0540*/  CS2R R6, SRZ ;  /* 0x0000000000067805 */ /* 0x000fcc000001ff00 */
[----:B------:R-:W2:Y:S01]  /*0550*/  @P1 LDG.E.64 R6, desc[UR4][R8.64] ;  /* 0x0000000408061981 */ /* 0x000ea2000c1e1b00 */
[-C--:B------:R-:W-:Y:S02]  /*0560*/  FSETP.NAN.AND P5, PT, R11, R11.reuse, PT ;  /* 0x0000000b0b00720b */ /* 0x080fe40003fa8000 */
[----:B------:R-:W-:-:S11]  /*0570*/  FSETP.GEU.AND P4, PT, R14, R11, PT ;  /* 0x0000000b0e00720b */ /* 0x000fd60003f8e000 */
[----:B------:R-:W-:Y:S02]  /*0580*/  @!P5 SEL R11, R11, R14, !P4 ;  /* 0x0000000e0b0bd207 */ /* 0x000fe40006000000 */
[-C--:B------:R-:W-:Y:S02]  /*0590*/  FSETP.NAN.AND P5, PT, R4, R4.reuse, PT ;  /* 0x000000040400720b */ /* 0x080fe40003fa8000 */
[----:B------:R-:W-:Y:S02]  /*05a0*/  P2R R18, PR, RZ, 0x10 ;  /* 0x00000010ff127803 */ /* 0x000fe40000000000 */
[----:B------:R-:W-:Y:S02]  /*05b0*/  FSETP.GEU.AND P4, PT, R15, R4, PT ;  /* 0x000000040f00720b */ /* 0x000fe40003f8e000 */
[----:B------:R-:W-:-:S07]  /*05c0*/  P2R R10, PR, RZ, 0x40 ;  /* 0x00000040ff0a7803 */ /* 0x000fce0000000000 */
[----:B------:R-:W-:Y:S02]  /*05d0*/  @!P5 SEL R4, R4, R15, !P4 ;  /* 0x0000000f0404d207 */ /* 0x000fe40006000000 */
[----:B------:R-:W-:Y:S02]  /*05e0*/  P2R R14, PR, RZ, 0x10 ;  /* 0x00000010ff0e7803 */ /* 0x000fe40000000000 */
[----:B--2---:R-:W-:Y:S02]  /*05f0*/  SEL R15, R7, 0xff800000, P1 ;  /* 0xff800000070f7807 */ /* 0x004fe40000800000 */
[----:B------:R-:W-:Y:S02]  /*0600*/  SEL R13, R6, 0xff800000, P1 ;  /* 0xff800000060d7807 */ /* 0x000fe40000800000 */
[----:B------:R-:W-:Y:S02]  /*0610*/  FSETP.NAN.AND P6, PT, R15, R15, PT ;  /* 0x0000000f0f00720b */ /* 0x000fe40003fc8000 */
[----:B------:R-:W-:-:S02]  /*0620*/  FSETP.NAN.AND P4, PT, R13, R13, PT ;  /* 0x0000000d0d00720b */ /* 0x000fc40003f88000 */
[----:B------:R-:W-:-:S04]  /*0630*/  FSETP.GEU.AND P5, PT, R4, R15, PT ;  /* 0x0000000f0400720b */ /* 0x000fc80003fae000 */
[----:B------:R-:W-:Y:S01]  /*0640*/  P2R R9, PR, RZ, 0x20 ;  /* 0x00000020ff097803 */ /* 0x000fe20000000000 */
[----:B------:R-:W-:-:S04]  /*0650*/  VIADD R7, R5, 0x7c0 ;  /* 0x000007c005077836 */ /* 0x000fc80000000000 */
[----:B------:R-:W-:Y:S02]  /*0660*/  @!P6 SEL R15, R15, R4, !P5 ;  /* 0x000000040f0fe207 */ /* 0x000fe40006800000 */
[----:B------:R-:W-:Y:S02]  /*0670*/  ISETP.NE.AND P5, PT, R18, RZ, PT ;  /* 0x000000ff1200720c */ /* 0x000fe40003fa5270 */
[----:B------:R-:W-:Y:S02]  /*0680*/  FSETP.GEU.AND P6, PT, R11, R13, PT ;  /* 0x0000000d0b00720b */ /* 0x000fe40003fce000 */
[----:B------:R-:W-:Y:S02]  /*0690*/  P2R R18, PR, RZ, 0x20 ;  /* 0x00000020ff127803 */ /* 0x000fe40000000000 */
[----:B------:R-:W-:Y:S02]  /*06a0*/  @!P4 SEL R13, R13, R11, !P6 ;  /* 0x0000000b0d0dc207 */ /* 0x000fe40007000000 */
[----:B------:R-:W-:-:S02]  /*06b0*/  ISETP.NE.AND P5, PT, R17, RZ, PT ;  /* 0x000000ff1100720c */ /* 0x000fc40003fa5270 */
[----:B------:R-:W-:Y:S02]  /*06c0*/  ISETP.NE.AND P4, PT, R16, RZ, PT ;  /* 0x000000ff1000720c */ /* 0x000fe40003f85270 */
[----:B------:R-:W-:Y:S01]  /*06d0*/  CS2R R16, SRZ ;  /* 0x0000000000107805 */ /* 0x000fe2000001ff00 */
[----:B------:R-:W-:-:S05]  /*06e0*/  IMAD.WIDE R6, R7, 0x4, R2 ;  /* 0x0000000407067825 */ /* 0x000fca00078e0202 */
[----:B------:R1:W2:Y:S01]  /*06f0*/  @P0 LDG.E.64 R16, desc[UR4][R6.64] ;  /* 0x0000000406100981 */ /* 0x0002a2000c1e1b00 */
[----:B------:R-:W-:-:S04]  /*0700*/  SEL R11, RZ, 0x1, !P4 ;  /* 0x00000001ff0b7807 */ /* 0x000fc80006000000 */
[----:B------:R-:W-:Y:S02]  /*0710*/  SEL R11, R11, 0x2, P3 ;  /* 0x000000020b0b7807 */ /* 0x000fe40001800000 */
[----:B-1----:R-:W-:Y:S02]  /*0720*/  CS2R R6, SRZ ;  /* 0x0000000000067805 */ /* 0x002fe4000001ff00 */
[----:B--2---:R-:W-:Y:S02]  /*0730*/  SEL R4, R16, 0xff800000, P0 ;  /* 0xff80000010047807 */ /* 0x004fe40000000000 */
[----:B------:R-:W-:Y:S02]  /*0740*/  SEL R17, R17, 0xff800000, P0 ;  /* 0xff80000011117807 */ /* 0x000fe40000000000 */
[-C--:B------:R-:W-:Y:S02]  /*0750*/  FSETP.NAN.AND P0, PT, R4, R4.reuse, PT ;  /* 0x000000040400720b */ /* 0x080fe40003f08000 */
[----:B------:R-:W-:-:S11]  /*0760*/  FSETP.GEU.AND P4, PT, R13, R4, PT ;  /* 0x000000040d00720b */ /* 0x000fd60003f8e000 */
[----:B------:R-:W-:Y:S02]  /*0770*/  @!P0 SEL R4, R4, R13, !P4 ;  /* 0x0000000d04048207 */ /* 0x000fe40006000000 */
[----:B------:R-:W-:Y:S01]  /*0780*/  SEL R13, R11, 0x3, P2 ;  /* 0x000000030b0d7807 */ /* 0x000fe20001000000 */
[----:B------:R-:W-:Y:S01]  /*0790*/  VIADD R11, R5, 0x800 ;  /* 0x00000800050b7836 */ /* 0x000fe20000000000 */
[----:B------:R-:W-:-:S03]  /*07a0*/  ISETP.NE.AND P0, PT, R10, RZ, PT ;  /* 0x000000ff0a00720c */ /* 0x000fc60003f05270 */
[----:B------:R-:W-:-:S05]  /*07b0*/  IMAD.WIDE R10, R11, 0x4, R2 ;  /* 0x000000040b0a7825 */ /* 0x000fca00078e0202 */
[----:B------:R-:W2:Y:S01]  /*07c0*/  @P1 LDG.E.64 R6, desc[UR4][R10.64] ;  /* 0x000000040a061981 */ /* 0x000ea2000c1e1b00 */
[----:B------:R-:W-:Y:S02]  /*07d0*/  SEL R8, RZ, 0x1, !P0 ;  /* 0x00000001ff087807 */ /* 0x000fe40004000000 */
[-C--:B------:R-:W-:Y:S02]  /*07e0*/  FSETP.NAN.AND P0, PT, R17, R17.reuse, PT ;  /* 0x000000111100720b */ /* 0x080fe40003f08000 */
[----:B------:R-:W-:-:S11]  /*07f0*/  FSETP.GEU.AND P3, PT, R15, R17, PT ;  /* 0x000000110f00720b */ /* 0x000fd60003f6e000 */
[----:B------:R-:W-:Y:S02]  /*0800*/  @!P0 SEL R17, R17, R15, !P3 ;  /* 0x0000000f11118207 */ /* 0x000fe40005800000 */
[----:B------:R-:W-:-:S04]  /*0810*/  ISETP.NE.AND P0, PT, R12, RZ, PT ;  /* 0x000000ff0c00720c */ /* 0x000fc80003f05270 */
[----:B------:R-:W-:Y:S02]  /*0820*/  SEL R12, R8, 0x2, P0 ;  /* 0x00000002080c7807 */ /* 0x000fe40000000000 */
[----:B--2---:R-:W-:-:S04]  /*0830*/  SEL R8, R7, 0xff800000, P1 ;  /* 0xff80000007087807 */ /* 0x004fc80000800000 */
[-C--:B------:R-:W-:Y:S02]  /*0840*/  FSETP.NAN.AND P0, PT, R8, R8.reuse, PT ;  /* 0x000000080800720b */ /* 0x080fe40003f08000 */
[----:B------:R-:W-:Y:S02]  /*0850*/  SEL R7, R12, 0x3, P5 ;  /* 0x000000030c077807 */ /* 0x000fe40002800000 */
[----:B------:R-:W-:Y:S02]  /*0860*/  ISETP.NE.AND P5, PT, R18, RZ, PT ;  /* 0x000000ff1200720c */ /* 0x000fe40003fa5270 */
[----:B------:R-:W-:Y:S02]  /*0870*/  FSETP.GEU.AND P2, PT, R17, R8, PT ;  /* 0x000000081100720b */ /* 0x000fe40003f4e000 */
[----:B------:R-:W-:Y:S01]  /*0880*/  SEL R16, R13, 0x4, P5 ;  /* 0x000000040d107807 */ /* 0x000fe20002800000 */
[----:B------:R-:W-:-:S04]  /*0890*/  VIADD R13, R5, 0x840 ;  /* 0x00000840050d7836 */ /* 0x000fc80000000000 */
[----:B------:R-:W-:Y:S02]  /*08a0*/  @!P0 SEL R8, R8, R17, !P2 ;  /* 0x0000001108088207 */ /* 0x000fe40005000000 */
[----:B------:R-:W-:Y:S02]  /*08b0*/  ISETP.NE.AND P0, PT, R14, RZ, PT ;  /* 0x000000ff0e00720c */ /* 0x000fe40003f05270 */
[----:B------:R-:W-:Y:S01]  /*08c0*/  CS2R R14, SRZ ;  /* 0x00000000000e7805 */ /* 0x000fe2000001ff00 */
[----:B------:R-:W-:Y:S01]  /*08d0*/  IMAD.WIDE R12, R13, 0x4, R2 ;  /* 0x000000040d0c7825 */ /* 0x000fe200078e0202 */
[----:B------:R-:W-:Y:S01]  /*08e0*/  ISETP.NE.AND P5, PT, R9, RZ, PT ;  /* 0x000000ff0900720c */ /* 0x000fe20003fa5270 */
[----:B------:R-:W1:Y:S03]  /*08f0*/  LDC.64 R2, c[0x0][0x218] ;  /* 0x00008600ff027b82 */ /* 0x000e660000000a00 */
[----:B------:R-:W2:Y:S01]  /*0900*/  @P1 LDG.E.64 R14, desc[UR4][R12.64] ;  /* 0x000000040c0e1981 */ /* 0x000ea2000c1e1b00 */
[----:B------:R-:W-:-:S02]  /*0910*/  SEL R9, R6, 0xff800000, P1 ;  /* 0xff80000006097807 */ /* 0x000fc40000800000 */
[----:B------:R-:W-:Y:S02]  /*0920*/  SEL R7, R7, 0x4, P0 ;  /* 0x0000000407077807 */ /* 0x000fe40000000000 */
[-C--:B------:R-:W-:Y:S02]  /*0930*/  FSETP.NAN.AND P0, PT, R9, R9.reuse, PT ;  /* 0x000000090900720b */ /* 0x080fe40003f08000 */
[----:B------:R-:W-:Y:S02]  /*0940*/  SEL R16, R16, 0x5, P6 ;  /* 0x0000000510107807 */ /* 0x000fe40003000000 */
[----:B------:R-:W-:Y:S02]  /*0950*/  FSETP.GEU.AND P6, PT, R4, R9, PT ;  /* 0x000000090400720b */ /* 0x000fe40003fce000 */
[----:B------:R-:W-:Y:S02]  /*0960*/  SEL R7, R7, 0x5, P5 ;  /* 0x0000000507077807 */ /* 0x000fe40002800000 */
[----:B------:R-:W-:-:S05]  /*0970*/  SEL R16, R16, 0x6, P4 ;  /* 0x0000000610107807 */ /* 0x000fca0002000000 */
[----:B------:R-:W-:Y:S02]  /*0980*/  @!P0 SEL R9, R9, R4, !P6 ;  /* 0x0000000409098207 */ /* 0x000fe40007000000 */
[----:B------:R-:W-:Y:S02]  /*0990*/  SEL R7, R7, 0x6, P3 ;  /* 0x0000000607077807 */ /* 0x000fe40001800000 */
[----:B------:R-:W-:Y:S02]  /*09a0*/  SEL R16, R16, 0x7, P6 ;  /* 0x0000000710107807 */ /* 0x000fe40003000000 */
[----:B------:R-:W-:Y:S02]  /*09b0*/  SEL R7, R7, 0x7, P2 ;  /* 0x0000000707077807 */ /* 0x000fe40001000000 */
[----:B------:R-:W-:Y:S01]  /*09c0*/  IADD3 R6, P4, R0, UR6, RZ ;  /* 0x0000000600067c10 */ /* 0x000fe2000ff9e0ff */
[----:B-1----:R-:W-:Y:S01]  /*09d0*/  IMAD.WIDE R2, R0, 0x4, R2 ;  /* 0x0000000400027825 */ /* 0x002fe200078e0202 */
[----:B--2---:R-:W-:-:S02]  /*09e0*/  SEL R5, R15, 0xff800000, P1 ;  /* 0xff8000000f057807 */ /* 0x004fc40000800000 */
[----:B------:R-:W-:Y:S02]  /*09f0*/  SEL R4, R14, 0xff800000, P1 ;  /* 0xff8000000e047807 */ /* 0x000fe40000800000 */
[-C--:B------:R-:W-:Y:S02]  /*0a00*/  FSETP.NAN.AND P1, PT, R5, R5.reuse, PT ;  /* 0x000000050500720b */ /* 0x080fe40003f28000 */
[-C--:B------:R-:W-:Y:S02]  /*0a10*/  FSETP.NAN.AND P0, PT, R4, R4.reuse, PT ;  /* 0x000000040400720b */ /* 0x080fe40003f08000 */
[----:B------:R-:W-:Y:S02]  /*0a20*/  FSETP.GEU.AND P3, PT, R9, R4, PT ;  /* 0x000000040900720b */ /* 0x000fe40003f6e000 */
[----:B------:R-:W-:Y:S02]  /*0a30*/  FSETP.GEU.AND P2, PT, R8, R5, PT ;  /* 0x000000050800720b */ /* 0x000fe40003f4e000 */
[----:B------:R-:W-:-:S02]  /*0a40*/  SEL R16, R16, 0x8, P3 ;  /* 0x0000000810107807 */ /* 0x000fc40001800000 */
[----:B------:R-:W-:Y:S02]  /*0a50*/  SEL R10, R7, 0x8, P2 ;  /* 0x00000008070a7807 */ /* 0x000fe40001000000 */
[----:B------:R-:W-:Y:S02]  /*0a60*/  LOP3.LUT R11, R16, 0xff, RZ, 0xc0, !PT ;  /* 0x000000ff100b7812 */ /* 0x000fe400078ec0ff */
[----:B------:R-:W-:Y:S02]  /*0a70*/  @!P1 SEL R5, R5, R8, !P2 ;  /* 0x0000000805059207 */ /* 0x000fe40005000000 */
[----:B------:R-:W-:Y:S01]  /*0a80*/  @!P0 SEL R4, R4, R9, !P3 ;  /* 0x0000000904048207 */ /* 0x000fe20005800000 */
[----:B------:R-:W-:Y:S01]  /*0a90*/  IMAD R11, R10, 0x100, R11 ;  /* 0x000001000a0b7824 */ /* 0x000fe200078e020b */
[----:B------:R-:W-:-:S03]  /*0aa0*/  LEA.HI.X.SX32 R7, R0, UR7, 0x1, P4 ;  /* 0x0000000700077c11 */ /* 0x000fc6000a0f0eff */
[----:B------:R-:W-:Y:S04]  /*0ab0*/  STG.E.64 desc[UR4][R2.64], R4 ;  /* 0x0000000402007986 */ /* 0x000fe8000c101b04 */
[----:B------:R-:W-:Y:S01]  /*0ac0*/  STG.E.U16 desc[UR4][R6.64], R11 ;  /* 0x0000000b06007986 */ /* 0x000fe2000c101504 */
[----:B------:R-:W-:Y:S05]  /*0ad0*/  EXIT ;  /* 0x000000000000794d */ /* 0x000fea0003800000 */
.L_x_0:
[----:B------:R-:W-:-:S00]  /*0ae0*/  BRA `(.L_x_0) ;  /* 0xfffffffc00fc7947 */ /* 0x000fc0000383ffff */
[----:B------:R-:W-:-:S00]  /*0af0*/  NOP ;  /* 0x0000000000007918 */ /* 0x000fc00000000000 */
        /* <DEDUP_REMOVED lines=8> */
.L_x_1:


//--------------------- .nv.constant0.triton_poi_fused_max_pool2d_with_indices_23 --------------------------
	.section	.nv.constant0.triton_poi_fused_max_pool2d_with_indices_23,"a",@progbits
	.sectionflags	@""
	.align	4
.nv.constant0.triton_poi_fused_max_pool2d_with_indices_23:
	.zero		556
